//
// Generated by NVIDIA NVVM Compiler
//
// Compiler Build ID: CL-36424714
// Cuda compilation tools, release 13.0, V13.0.88
// Based on NVVM 20.0.0
//

.version 9.0
.target sm_100
.address_size 64

	// .globl	_Z15cudaRoutineFlatiPf
.extern .func  (.param .b32 func_retval0) vprintf
(
	.param .b64 vprintf_param_0,
	.param .b64 vprintf_param_1
)
;
.global .align 1 .b8 $str[17] = {37, 100, 32, 45, 32, 37, 46, 50, 102, 32, 104, 101, 108, 108, 111, 10};
.global .align 1 .b8 $str$1[29] = {37, 46, 50, 102, 32, 118, 97, 108, 117, 101, 32, 111, 102, 32, 99, 117, 100, 97, 32, 112, 111, 105, 110, 116, 101, 114, 32, 10};

.visible .entry _Z15cudaRoutineFlatiPf(
	.param .u32 _Z15cudaRoutineFlatiPf_param_0,
	.param .u64 .ptr .align 1 _Z15cudaRoutineFlatiPf_param_1
)
{
	.local .align 16 .b8 	__local_depot0[16];
	.reg .b64 	%SP;
	.reg .b64 	%SPL;
	.reg .b32 	%r<4>;
	.reg .b32 	%f<2>;
	.reg .b64 	%rd<9>;
	.reg .b64 	%fd<2>;

	mov.u64 	%SPL, __local_depot0;
	cvta.local.u64 	%SP, %SPL;
	ld.param.u64 	%rd1, [_Z15cudaRoutineFlatiPf_param_1];
	cvta.to.global.u64 	%rd2, %rd1;
	add.u64 	%rd3, %SP, 0;
	add.u64 	%rd4, %SPL, 0;
	mov.u32 	%r1, %tid.x;
	mul.wide.u32 	%rd5, %r1, 4;
	add.s64 	%rd6, %rd2, %rd5;
	ld.global.f32 	%f1, [%rd6];
	cvt.f64.f32 	%fd1, %f1;
	st.local.u32 	[%rd4], %r1;
	st.local.f64 	[%rd4+8], %fd1;
	mov.u64 	%rd7, $str;
	cvta.global.u64 	%rd8, %rd7;
	{ // callseq 0, 0
	.param .b64 param0;
	st.param.b64 	[param0], %rd8;
	.param .b64 param1;
	st.param.b64 	[param1], %rd3;
	.param .b32 retval0;
	call.uni (retval0), 
	vprintf, 
	(
	param0, 
	param1
	);
	ld.param.b32 	%r2, [retval0];
	} // callseq 0
	ret;

}
	// .globl	_Z11cudaRoutineiPPfi
.visible .entry _Z11cudaRoutineiPPfi(
	.param .u32 _Z11cudaRoutineiPPfi_param_0,
	.param .u64 .ptr .align 1 _Z11cudaRoutineiPPfi_param_1,
	.param .u32 _Z11cudaRoutineiPPfi_param_2
)
{
	.local .align 16 .b8 	__local_depot1[16];
	.reg .b64 	%SP;
	.reg .b64 	%SPL;
	.reg .b32 	%r<5>;
	.reg .b32 	%f<2>;
	.reg .b64 	%rd<12>;
	.reg .b64 	%fd<2>;

	mov.u64 	%SPL, __local_depot1;
	cvta.local.u64 	%SP, %SPL;
	ld.param.u64 	%rd1, [_Z11cudaRoutineiPPfi_param_1];
	ld.param.u32 	%r1, [_Z11cudaRoutineiPPfi_param_2];
	cvta.to.global.u64 	%rd2, %rd1;
	add.u64 	%rd3, %SP, 0;
	add.u64 	%rd4, %SPL, 0;
	mov.u32 	%r2, %tid.x;
	mul.wide.s32 	%rd5, %r1, 8;
	add.s64 	%rd6, %rd2, %rd5;
	ld.global.u64 	%rd7, [%rd6];
	mul.wide.u32 	%rd8, %r2, 4;
	add.s64 	%rd9, %rd7, %rd8;
	ld.f32 	%f1, [%rd9];
	cvt.f64.f32 	%fd1, %f1;
	st.local.u32 	[%rd4], %r2;
	st.local.f64 	[%rd4+8], %fd1;
	mov.u64 	%rd10, $str;
	cvta.global.u64 	%rd11, %rd10;
	{ // callseq 1, 0
	.param .b64 param0;
	st.param.b64 	[param0], %rd11;
	.param .b64 param1;
	st.param.b64 	[param1], %rd3;
	.param .b32 retval0;
	call.uni (retval0), 
	vprintf, 
	(
	param0, 
	param1
	);
	ld.param.b32 	%r3, [retval0];
	} // callseq 1
	ret;

}
	// .globl	_Z10printfCUDAPf
.visible .entry _Z10printfCUDAPf(
	.param .u64 .ptr .align 1 _Z10printfCUDAPf_param_0
)
{
	.local .align 8 .b8 	__local_depot2[8];
	.reg .b64 	%SP;
	.reg .b64 	%SPL;
	.reg .b32 	%r<3>;
	.reg .b32 	%f<2>;
	.reg .b64 	%rd<7>;
	.reg .b64 	%fd<2>;

	mov.u64 	%SPL, __local_depot2;
	cvta.local.u64 	%SP, %SPL;
	ld.param.u64 	%rd1, [_Z10printfCUDAPf_param_0];
	cvta.to.global.u64 	%rd2, %rd1;
	add.u64 	%rd3, %SP, 0;
	add.u64 	%rd4, %SPL, 0;
	ld.global.f32 	%f1, [%rd2];
	cvt.f64.f32 	%fd1, %f1;
	st.local.f64 	[%rd4], %fd1;
	mov.u64 	%rd5, $str$1;
	cvta.global.u64 	%rd6, %rd5;
	{ // callseq 2, 0
	.param .b64 param0;
	st.param.b64 	[param0], %rd6;
	.param .b64 param1;
	st.param.b64 	[param1], %rd3;
	.param .b32 retval0;
	call.uni (retval0), 
	vprintf, 
	(
	param0, 
	param1
	);
	ld.param.b32 	%r1, [retval0];
	} // callseq 2
	ret;

}
	// .globl	_Z21addArrayToBatchArraysPPfS0_ffS_
.visible .entry _Z21addArrayToBatchArraysPPfS0_ffS_(
	.param .u64 .ptr .align 1 _Z21addArrayToBatchArraysPPfS0_ffS__param_0,
	.param .u64 .ptr .align 1 _Z21addArrayToBatchArraysPPfS0_ffS__param_1,
	.param .f32 _Z21addArrayToBatchArraysPPfS0_ffS__param_2,
	.param .f32 _Z21addArrayToBatchArraysPPfS0_ffS__param_3,
	.param .u64 .ptr .align 1 _Z21addArrayToBatchArraysPPfS0_ffS__param_4
)
{
	.reg .b32 	%r<3>;
	.reg .b32 	%f<9>;
	.reg .b64 	%rd<16>;

	ld.param.u64 	%rd1, [_Z21addArrayToBatchArraysPPfS0_ffS__param_0];
	ld.param.u64 	%rd2, [_Z21addArrayToBatchArraysPPfS0_ffS__param_1];
	ld.param.f32 	%f1, [_Z21addArrayToBatchArraysPPfS0_ffS__param_2];
	ld.param.f32 	%f2, [_Z21addArrayToBatchArraysPPfS0_ffS__param_3];
	ld.param.u64 	%rd3, [_Z21addArrayToBatchArraysPPfS0_ffS__param_4];
	cvta.to.global.u64 	%rd4, %rd2;
	cvta.to.global.u64 	%rd5, %rd3;
	cvta.to.global.u64 	%rd6, %rd1;
	ld.global.u64 	%rd7, [%rd6];
	cvta.to.global.u64 	%rd8, %rd7;
	mov.u32 	%r1, %tid.x;
	mul.wide.u32 	%rd9, %r1, 4;
	add.s64 	%rd10, %rd8, %rd9;
	ld.global.f32 	%f3, [%rd10];
	ld.global.f32 	%f4, [%rd5];
	mul.f32 	%f5, %f2, %f4;
	mov.u32 	%r2, %ctaid.x;
	mul.wide.u32 	%rd11, %r2, 8;
	add.s64 	%rd12, %rd4, %rd11;
	ld.global.u64 	%rd13, [%rd12];
	cvta.to.global.u64 	%rd14, %rd13;
	add.s64 	%rd15, %rd14, %rd9;
	ld.global.f32 	%f6, [%rd15];
	mul.f32 	%f7, %f5, %f6;
	fma.rn.f32 	%f8, %f1, %f3, %f7;
	st.global.f32 	[%rd15], %f8;
	ret;

}
	// .globl	_Z11scaleVectorPfS_
.visible .entry _Z11scaleVectorPfS_(
	.param .u64 .ptr .align 1 _Z11scaleVectorPfS__param_0,
	.param .u64 .ptr .align 1 _Z11scaleVectorPfS__param_1
)
{
	.reg .b32 	%r<5>;
	.reg .b32 	%f<4>;
	.reg .b64 	%rd<9>;

	ld.param.u64 	%rd1, [_Z11scaleVectorPfS__param_0];
	ld.param.u64 	%rd2, [_Z11scaleVectorPfS__param_1];
	cvta.to.global.u64 	%rd3, %rd1;
	cvta.to.global.u64 	%rd4, %rd2;
	mov.u32 	%r1, %ctaid.x;
	mul.wide.u32 	%rd5, %r1, 4;
	add.s64 	%rd6, %rd4, %rd5;
	ld.global.f32 	%f1, [%rd6];
	mov.u32 	%r2, %ntid.x;
	mov.u32 	%r3, %tid.x;
	mad.lo.s32 	%r4, %r1, %r2, %r3;
	mul.wide.u32 	%rd7, %r4, 4;
	add.s64 	%rd8, %rd3, %rd7;
	ld.global.f32 	%f2, [%rd8];
	mul.f32 	%f3, %f1, %f2;
	st.global.f32 	[%rd8], %f3;
	ret;

}
	// .globl	_Z14updateTimestepPfS_Pi
.visible .entry _Z14updateTimestepPfS_Pi(
	.param .u64 .ptr .align 1 _Z14updateTimestepPfS_Pi_param_0,
	.param .u64 .ptr .align 1 _Z14updateTimestepPfS_Pi_param_1,
	.param .u64 .ptr .align 1 _Z14updateTimestepPfS_Pi_param_2
)
{


	ret;

}
	// .globl	_Z20calculateDerivativesPff
.visible .entry _Z20calculateDerivativesPff(
	.param .u64 .ptr .align 1 _Z20calculateDerivativesPff_param_0,
	.param .f32 _Z20calculateDerivativesPff_param_1
)
{
	.reg .b32 	%r<5>;
	.reg .b32 	%f<4>;
	.reg .b64 	%rd<5>;

	ld.param.u64 	%rd1, [_Z20calculateDerivativesPff_param_0];
	ld.param.f32 	%f1, [_Z20calculateDerivativesPff_param_1];
	cvta.to.global.u64 	%rd2, %rd1;
	mov.u32 	%r1, %tid.x;
	mov.u32 	%r2, %ctaid.x;
	mov.u32 	%r3, %ntid.x;
	mad.lo.s32 	%r4, %r2, %r3, %r1;
	cvt.rn.f32.u32 	%f2, %r4;
	mul.f32 	%f3, %f1, %f2;
	mul.wide.u32 	%rd3, %r4, 4;
	add.s64 	%rd4, %rd2, %rd3;
	st.global.f32 	[%rd4], %f3;
	ret;

}
	// .globl	_Z18calculateJacobiansPPf
.visible .entry _Z18calculateJacobiansPPf(
	.param .u64 .ptr .align 1 _Z18calculateJacobiansPPf_param_0
)
{
	.reg .b32 	%r<6>;
	.reg .b32 	%f<2>;
	.reg .b64 	%rd<9>;

	ld.param.u64 	%rd1, [_Z18calculateJacobiansPPf_param_0];
	cvta.to.global.u64 	%rd2, %rd1;
	mov.u32 	%r1, %tid.x;
	mov.u32 	%r2, %ctaid.x;
	mov.u32 	%r3, %ntid.x;
	mad.lo.s32 	%r4, %r2, %r3, %r1;
	cvt.rn.f32.u32 	%f1, %r4;
	mul.wide.u32 	%rd3, %r2, 8;
	add.s64 	%rd4, %rd2, %rd3;
	ld.global.u64 	%rd5, [%rd4];
	cvta.to.global.u64 	%rd6, %rd5;
	mad.lo.s32 	%r5, %r3, %r1, %r1;
	mul.wide.u32 	%rd7, %r5, 4;
	add.s64 	%rd8, %rd6, %rd7;
	st.global.f32 	[%rd8], %f1;
	ret;

}


// ===== COMPILED SASS (sm_100) =====

	.target	sm_100

	.elftype	@"ET_EXEC"


//--------------------- .note.nv.tkinfo           --------------------------
	.section	.note.nv.tkinfo,"",@"SHT_NOTE"
	.sectionflags	@"SHF_NOTE_NV_TKINFO"
	.tkinfo
        /*0018*/ 	.word	0x00000002
        /*0030*/ 	.string	""
        /*0030*/ 	.string	"ptxas"
        /*0030*/ 	.string	"Cuda compilation tools, release 13.0, V13.0.88"
        /*0030*/ 	.string	"Build cuda_13.0.r13.0/compiler.36424714_0"
        /*0030*/ 	.string	"-arch sm_100 -m 64 "



//--------------------- .note.nv.cuinfo           --------------------------
	.section	.note.nv.cuinfo,"",@"SHT_NOTE"
	.sectionflags	@"SHF_NOTE_NV_CUINFO"
        /*0018*/ 	.short	0x0002
        /*001a*/ 	.short	0x0064
        /*001c*/ 	.short	0x0082
	.zero		2


//--------------------- .nv.info                  --------------------------
	.section	.nv.info,"",@"SHT_CUDA_INFO"
	.align	4


	//----- nvinfo : EIATTR_REGCOUNT
	.align		4
        /*0000*/ 	.byte	0x04, 0x2f
        /*0002*/ 	.short	(.L_3 - .L_2)
	.align		4
.L_2:
        /*0004*/ 	.word	index@(_Z15cudaRoutineFlatiPf)
        /*0008*/ 	.word	0x00000018


	//----- nvinfo : EIATTR_FRAME_SIZE
	.align		4
.L_3:
        /*000c*/ 	.byte	0x04, 0x11
        /*000e*/ 	.short	(.L_5 - .L_4)
	.align		4
.L_4:
        /*0010*/ 	.word	index@(_Z15cudaRoutineFlatiPf)
        /*0014*/ 	.word	0x00000010


	//----- nvinfo : EIATTR_REGCOUNT
	.align		4
.L_5:
        /*0018*/ 	.byte	0x04, 0x2f
        /*001a*/ 	.short	(.L_7 - .L_6)
	.align		4
.L_6:
        /*001c*/ 	.word	index@(_Z11cudaRoutineiPPfi)
        /*0020*/ 	.word	0x00000018


	//----- nvinfo : EIATTR_FRAME_SIZE
	.align		4
.L_7:
        /*0024*/ 	.byte	0x04, 0x11
        /*0026*/ 	.short	(.L_9 - .L_8)
	.align		4
.L_8:
        /*0028*/ 	.word	index@(_Z11cudaRoutineiPPfi)
        /*002c*/ 	.word	0x00000010


	//----- nvinfo : EIATTR_REGCOUNT
	.align		4
.L_9:
        /*0030*/ 	.byte	0x04, 0x2f
        /*0032*/ 	.short	(.L_11 - .L_10)
	.align		4
.L_10:
        /*0034*/ 	.word	index@(_Z10printfCUDAPf)
        /*0038*/ 	.word	0x00000018


	//----- nvinfo : EIATTR_FRAME_SIZE
	.align		4
.L_11:
        /*003c*/ 	.byte	0x04, 0x11
        /*003e*/ 	.short	(.L_13 - .L_12)
	.align		4
.L_12:
        /*0040*/ 	.word	index@(_Z10printfCUDAPf)
        /*0044*/ 	.word	0x00000008


	//----- nvinfo : EIATTR_REGCOUNT
	.align		4
.L_13:
        /*0048*/ 	.byte	0x04, 0x2f
        /*004a*/ 	.short	(.L_15 - .L_14)
	.align		4
.L_14:
        /*004c*/ 	.word	index@(_Z21addArrayToBatchArraysPPfS0_ffS_)
        /*0050*/ 	.word	0x00000010


	//----- nvinfo : EIATTR_FRAME_SIZE
	.align		4
.L_15:
        /*0054*/ 	.byte	0x04, 0x11
        /*0056*/ 	.short	(.L_17 - .L_16)
	.align		4
.L_16:
        /*0058*/ 	.word	index@(_Z21addArrayToBatchArraysPPfS0_ffS_)
        /*005c*/ 	.word	0x00000000


	//----- nvinfo : EIATTR_REGCOUNT
	.align		4
.L_17:
        /*0060*/ 	.byte	0x04, 0x2f
        /*0062*/ 	.short	(.L_19 - .L_18)
	.align		4
.L_18:
        /*0064*/ 	.word	index@(_Z11scaleVectorPfS_)
        /*0068*/ 	.word	0x0000000c


	//----- nvinfo : EIATTR_FRAME_SIZE
	.align		4
.L_19:
        /*006c*/ 	.byte	0x04, 0x11
        /*006e*/ 	.short	(.L_21 - .L_20)
	.align		4
.L_20:
        /*0070*/ 	.word	index@(_Z11scaleVectorPfS_)
        /*0074*/ 	.word	0x00000000


	//----- nvinfo : EIATTR_REGCOUNT
	.align		4
.L_21:
        /*0078*/ 	.byte	0x04, 0x2f
        /*007a*/ 	.short	(.L_23 - .L_22)
	.align		4
.L_22:
        /*007c*/ 	.word	index@(_Z14updateTimestepPfS_Pi)
        /*0080*/ 	.word	0x00000004


	//----- nvinfo : EIATTR_FRAME_SIZE
	.align		4
.L_23:
        /*0084*/ 	.byte	0x04, 0x11
        /*0086*/ 	.short	(.L_25 - .L_24)
	.align		4
.L_24:
        /*0088*/ 	.word	index@(_Z14updateTimestepPfS_Pi)
        /*008c*/ 	.word	0x00000000


	//----- nvinfo : EIATTR_REGCOUNT
	.align		4
.L_25:
        /*0090*/ 	.byte	0x04, 0x2f
        /*0092*/ 	.short	(.L_27 - .L_26)
	.align		4
.L_26:
        /*0094*/ 	.word	index@(_Z20calculateDerivativesPff)
        /*0098*/ 	.word	0x00000008


	//----- nvinfo : EIATTR_FRAME_SIZE
	.align		4
.L_27:
        /*009c*/ 	.byte	0x04, 0x11
        /*009e*/ 	.short	(.L_29 - .L_28)
	.align		4
.L_28:
        /*00a0*/ 	.word	index@(_Z20calculateDerivativesPff)
        /*00a4*/ 	.word	0x00000000


	//----- nvinfo : EIATTR_REGCOUNT
	.align		4
.L_29:
        /*00a8*/ 	.byte	0x04, 0x2f
        /*00aa*/ 	.short	(.L_31 - .L_30)
	.align		4
.L_30:
        /*00ac*/ 	.word	index@(_Z18calculateJacobiansPPf)
        /*00b0*/ 	.word	0x0000000a


	//----- nvinfo : EIATTR_FRAME_SIZE
	.align		4
.L_31:
        /*00b4*/ 	.byte	0x04, 0x11
        /*00b6*/ 	.short	(.L_33 - .L_32)
	.align		4
.L_32:
        /*00b8*/ 	.word	index@(_Z18calculateJacobiansPPf)
        /*00bc*/ 	.word	0x00000000


	//----- nvinfo : EIATTR_MIN_STACK_SIZE
	.align		4
.L_33:
        /*00c0*/ 	.byte	0x04, 0x12
        /*00c2*/ 	.short	(.L_35 - .L_34)
	.align		4
.L_34:
        /*00c4*/ 	.word	index@(_Z18calculateJacobiansPPf)
        /*00c8*/ 	.word	0x00000000


	//----- nvinfo : EIATTR_MIN_STACK_SIZE
	.align		4
.L_35:
        /*00cc*/ 	.byte	0x04, 0x12
        /*00ce*/ 	.short	(.L_37 - .L_36)
	.align		4
.L_36:
        /*00d0*/ 	.word	index@(_Z20calculateDerivativesPff)
        /*00d4*/ 	.word	0x00000000


	//----- nvinfo : EIATTR_MIN_STACK_SIZE
	.align		4
.L_37:
        /*00d8*/ 	.byte	0x04, 0x12
        /*00da*/ 	.short	(.L_39 - .L_38)
	.align		4
.L_38:
        /*00dc*/ 	.word	index@(_Z14updateTimestepPfS_Pi)
        /*00e0*/ 	.word	0x00000000


	//----- nvinfo : EIATTR_MIN_STACK_SIZE
	.align		4
.L_39:
        /*00e4*/ 	.byte	0x04, 0x12
        /*00e6*/ 	.short	(.L_41 - .L_40)
	.align		4
.L_40:
        /*00e8*/ 	.word	index@(_Z11scaleVectorPfS_)
        /*00ec*/ 	.word	0x00000000


	//----- nvinfo : EIATTR_MIN_STACK_SIZE
	.align		4
.L_41:
        /*00f0*/ 	.byte	0x04, 0x12
        /*00f2*/ 	.short	(.L_43 - .L_42)
	.align		4
.L_42:
        /*00f4*/ 	.word	index@(_Z21addArrayToBatchArraysPPfS0_ffS_)
        /*00f8*/ 	.word	0x00000000


	//----- nvinfo : EIATTR_MIN_STACK_SIZE
	.align		4
.L_43:
        /*00fc*/ 	.byte	0x04, 0x12
        /*00fe*/ 	.short	(.L_45 - .L_44)
	.align		4
.L_44:
        /*0100*/ 	.word	index@(_Z10printfCUDAPf)
        /*0104*/ 	.word	0x00000008


	//----- nvinfo : EIATTR_MIN_STACK_SIZE
	.align		4
.L_45:
        /*0108*/ 	.byte	0x04, 0x12
        /*010a*/ 	.short	(.L_47 - .L_46)
	.align		4
.L_46:
        /*010c*/ 	.word	index@(_Z11cudaRoutineiPPfi)
        /*0110*/ 	.word	0x00000010


	//----- nvinfo : EIATTR_MIN_STACK_SIZE
	.align		4
.L_47:
        /*0114*/ 	.byte	0x04, 0x12
        /*0116*/ 	.short	(.L_49 - .L_48)
	.align		4
.L_48:
        /*0118*/ 	.word	index@(_Z15cudaRoutineFlatiPf)
        /*011c*/ 	.word	0x00000010
.L_49:


//--------------------- .nv.compat                --------------------------
	.section	.nv.compat,"",@"SHT_CUDA_COMPAT_INFO"
	.align	4
        /*0000*/ 	.byte	0x02, 0x09, 0x00, 0x00, 0x02, 0x02, 0x01, 0x00, 0x02, 0x05, 0x05, 0x00, 0x03, 0x07, 0x01, 0x01
        /*0010*/ 	.byte	0x02, 0x03, 0x00, 0x00, 0x02, 0x06, 0x01, 0x00, 0x04, 0x0b, 0x08, 0x00, 0x09, 0x00, 0x00, 0x00
        /*0020*/ 	.byte	0x00, 0x00, 0x00, 0x00


//--------------------- .nv.info._Z18calculateJacobiansPPf --------------------------
	.section	.nv.info._Z18calculateJacobiansPPf,"",@"SHT_CUDA_INFO"
	.sectionflags	@""
	.align	4


	//----- nvinfo : EIATTR_CUDA_API_VERSION
	.align		4
        /*0000*/ 	.byte	0x04, 0x37
        /*0002*/ 	.short	(.L_51 - .L_50)
.L_50:
        /*0004*/ 	.word	0x00000082


	//----- nvinfo : EIATTR_KPARAM_INFO
	.align		4
.L_51:
        /*0008*/ 	.byte	0x04, 0x17
        /*000a*/ 	.short	(.L_53 - .L_52)
.L_52:
        /*000c*/ 	.word	0x00000000
        /*0010*/ 	.short	0x0000
        /*0012*/ 	.short	0x0000
        /*0014*/ 	.byte	0x00, 0xf5, 0x21, 0x00


	//----- nvinfo : EIATTR_SPARSE_MMA_MASK
	.align		4
.L_53:
        /*0018*/ 	.byte	0x03, 0x50
        /*001a*/ 	.short	0x0000


	//----- nvinfo : EIATTR_MAXREG_COUNT
	.align		4
        /*001c*/ 	.byte	0x03, 0x1b
        /*001e*/ 	.short	0x00ff


	//----- nvinfo : EIATTR_MERCURY_ISA_VERSION
	.align		4
        /*0020*/ 	.byte	0x03, 0x5f
        /*0022*/ 	.short	0x0101


	//----- nvinfo : EIATTR_VRC_CTA_INIT_COUNT
	.align		4
        /*0024*/ 	.byte	0x02, 0x4a
	.zero		1
	.zero		1


	//----- nvinfo : EIATTR_EXIT_INSTR_OFFSETS
	.align		4
        /*0028*/ 	.byte	0x04, 0x1c
        /*002a*/ 	.short	(.L_55 - .L_54)


	//   ....[0]....
.L_54:
        /*002c*/ 	.word	0x000000d0


	//----- nvinfo : EIATTR_CBANK_PARAM_SIZE
	.align		4
.L_55:
        /*0030*/ 	.byte	0x03, 0x19
        /*0032*/ 	.short	0x0008


	//----- nvinfo : EIATTR_PARAM_CBANK
	.align		4
        /*0034*/ 	.byte	0x04, 0x0a
        /*0036*/ 	.short	(.L_57 - .L_56)
	.align		4
.L_56:
        /*0038*/ 	.word	index@(.nv.constant0._Z18calculateJacobiansPPf)
        /*003c*/ 	.short	0x0380
        /*003e*/ 	.short	0x0008


	//----- nvinfo : EIATTR_SW_WAR
	.align		4
.L_57:
        /*0040*/ 	.byte	0x04, 0x36
        /*0042*/ 	.short	(.L_59 - .L_58)
.L_58:
        /*0044*/ 	.word	0x00000008
.L_59:


//--------------------- .nv.info._Z20calculateDerivativesPff --------------------------
	.section	.nv.info._Z20calculateDerivativesPff,"",@"SHT_CUDA_INFO"
	.sectionflags	@""
	.align	4


	//----- nvinfo : EIATTR_CUDA_API_VERSION
	.align		4
        /*0000*/ 	.byte	0x04, 0x37
        /*0002*/ 	.short	(.L_61 - .L_60)
.L_60:
        /*0004*/ 	.word	0x00000082


	//----- nvinfo : EIATTR_KPARAM_INFO
	.align		4
.L_61:
        /*0008*/ 	.byte	0x04, 0x17
        /*000a*/ 	.short	(.L_63 - .L_62)
.L_62:
        /*000c*/ 	.word	0x00000000
        /*0010*/ 	.short	0x0001
        /*0012*/ 	.short	0x0008
        /*0014*/ 	.byte	0x00, 0xf0, 0x11, 0x00


	//----- nvinfo : EIATTR_KPARAM_INFO
	.align		4
.L_63:
        /*0018*/ 	.byte	0x04, 0x17
        /*001a*/ 	.short	(.L_65 - .L_64)
.L_64:
        /*001c*/ 	.word	0x00000000
        /*0020*/ 	.short	0x0000
        /*0022*/ 	.short	0x0000
        /*0024*/ 	.byte	0x00, 0xf5, 0x21, 0x00


	//----- nvinfo : EIATTR_SPARSE_MMA_MASK
	.align		4
.L_65:
        /*0028*/ 	.byte	0x03, 0x50
        /*002a*/ 	.short	0x0000


	//----- nvinfo : EIATTR_MAXREG_COUNT
	.align		4
        /*002c*/ 	.byte	0x03, 0x1b
        /*002e*/ 	.short	0x00ff


	//----- nvinfo : EIATTR_MERCURY_ISA_VERSION
	.align		4
        /*0030*/ 	.byte	0x03, 0x5f
        /*0032*/ 	.short	0x0101


	//----- nvinfo : EIATTR_VRC_CTA_INIT_COUNT
	.align		4
        /*0034*/ 	.byte	0x02, 0x4a
	.zero		1
	.zero		1


	//----- nvinfo : EIATTR_EXIT_INSTR_OFFSETS
	.align		4
        /*0038*/ 	.byte	0x04, 0x1c
        /*003a*/ 	.short	(.L_67 - .L_66)


	//   ....[0]....
.L_66:
        /*003c*/ 	.word	0x000000c0


	//----- nvinfo : EIATTR_CBANK_PARAM_SIZE
	.align		4
.L_67:
        /*0040*/ 	.byte	0x03, 0x19
        /*0042*/ 	.short	0x000c


	//----- nvinfo : EIATTR_PARAM_CBANK
	.align		4
        /*0044*/ 	.byte	0x04, 0x0a
        /*0046*/ 	.short	(.L_69 - .L_68)
	.align		4
.L_68:
        /*0048*/ 	.word	index@(.nv.constant0._Z20calculateDerivativesPff)
        /*004c*/ 	.short	0x0380
        /*004e*/ 	.short	0x000c


	//----- nvinfo : EIATTR_SW_WAR
	.align		4
.L_69:
        /*0050*/ 	.byte	0x04, 0x36
        /*0052*/ 	.short	(.L_71 - .L_70)
.L_70:
        /*0054*/ 	.word	0x00000008
.L_71:


//--------------------- .nv.info._Z14updateTimestepPfS_Pi --------------------------
	.section	.nv.info._Z14updateTimestepPfS_Pi,"",@"SHT_CUDA_INFO"
	.sectionflags	@""
	.align	4


	//----- nvinfo : EIATTR_CUDA_API_VERSION
	.align		4
        /*0000*/ 	.byte	0x04, 0x37
        /*0002*/ 	.short	(.L_73 - .L_72)
.L_72:
        /*0004*/ 	.word	0x00000082


	//----- nvinfo : EIATTR_KPARAM_INFO
	.align		4
.L_73:
        /*0008*/ 	.byte	0x04, 0x17
        /*000a*/ 	.short	(.L_75 - .L_74)
.L_74:
        /*000c*/ 	.word	0x00000000
        /*0010*/ 	.short	0x0002
        /*0012*/ 	.short	0x0010
        /*0014*/ 	.byte	0x00, 0xf5, 0x21, 0x00


	//----- nvinfo : EIATTR_KPARAM_INFO
	.align		4
.L_75:
        /*0018*/ 	.byte	0x04, 0x17
        /*001a*/ 	.short	(.L_77 - .L_76)
.L_76:
        /*001c*/ 	.word	0x00000000
        /*0020*/ 	.short	0x0001
        /*0022*/ 	.short	0x0008
        /*0024*/ 	.byte	0x00, 0xf5, 0x21, 0x00


	//----- nvinfo : EIATTR_KPARAM_INFO
	.align		4
.L_77:
        /*0028*/ 	.byte	0x04, 0x17
        /*002a*/ 	.short	(.L_79 - .L_78)
.L_78:
        /*002c*/ 	.word	0x00000000
        /*0030*/ 	.short	0x0000
        /*0032*/ 	.short	0x0000
        /*0034*/ 	.byte	0x00, 0xf5, 0x21, 0x00


	//----- nvinfo : EIATTR_SPARSE_MMA_MASK
	.align		4
.L_79:
        /*0038*/ 	.byte	0x03, 0x50
        /*003a*/ 	.short	0x0000


	//----- nvinfo : EIATTR_MAXREG_COUNT
	.align		4
        /*003c*/ 	.byte	0x03, 0x1b
        /*003e*/ 	.short	0x00ff


	//----- nvinfo : EIATTR_MERCURY_ISA_VERSION
	.align		4
        /*0040*/ 	.byte	0x03, 0x5f
        /*0042*/ 	.short	0x0101


	//----- nvinfo : EIATTR_VRC_CTA_INIT_COUNT
	.align		4
        /*0044*/ 	.byte	0x02, 0x4a
	.zero		1
	.zero		1


	//----- nvinfo : EIATTR_EXIT_INSTR_OFFSETS
	.align		4
        /*0048*/ 	.byte	0x04, 0x1c
        /*004a*/ 	.short	(.L_81 - .L_80)


	//   ....[0]....
.L_80:
        /*004c*/ 	.word	0x00000010


	//----- nvinfo : EIATTR_CBANK_PARAM_SIZE
	.align		4
.L_81:
        /*0050*/ 	.byte	0x03, 0x19
        /*0052*/ 	.short	0x0018


	//----- nvinfo : EIATTR_PARAM_CBANK
	.align		4
        /*0054*/ 	.byte	0x04, 0x0a
        /*0056*/ 	.short	(.L_83 - .L_82)
	.align		4
.L_82:
        /*0058*/ 	.word	index@(.nv.constant0._Z14updateTimestepPfS_Pi)
        /*005c*/ 	.short	0x0380
        /*005e*/ 	.short	0x0018


	//----- nvinfo : EIATTR_SW_WAR
	.align		4
.L_83:
        /*0060*/ 	.byte	0x04, 0x36
        /*0062*/ 	.short	(.L_85 - .L_84)
.L_84:
        /*0064*/ 	.word	0x00000008
.L_85:


//--------------------- .nv.info._Z11scaleVectorPfS_ --------------------------
	.section	.nv.info._Z11scaleVectorPfS_,"",@"SHT_CUDA_INFO"
	.sectionflags	@""
	.align	4


	//----- nvinfo : EIATTR_CUDA_API_VERSION
	.align		4
        /*0000*/ 	.byte	0x04, 0x37
        /*0002*/ 	.short	(.L_87 - .L_86)
.L_86:
        /*0004*/ 	.word	0x00000082


	//----- nvinfo : EIATTR_KPARAM_INFO
	.align		4
.L_87:
        /*0008*/ 	.byte	0x04, 0x17
        /*000a*/ 	.short	(.L_89 - .L_88)
.L_88:
        /*000c*/ 	.word	0x00000000
        /*0010*/ 	.short	0x0001
        /*0012*/ 	.short	0x0008
        /*0014*/ 	.byte	0x00, 0xf5, 0x21, 0x00


	//----- nvinfo : EIATTR_KPARAM_INFO
	.align		4
.L_89:
        /*0018*/ 	.byte	0x04, 0x17
        /*001a*/ 	.short	(.L_91 - .L_90)
.L_90:
        /*001c*/ 	.word	0x00000000
        /*0020*/ 	.short	0x0000
        /*0022*/ 	.short	0x0000
        /*0024*/ 	.byte	0x00, 0xf5, 0x21, 0x00


	//----- nvinfo : EIATTR_SPARSE_MMA_MASK
	.align		4
.L_91:
        /*0028*/ 	.byte	0x03, 0x50
        /*002a*/ 	.short	0x0000


	//----- nvinfo : EIATTR_MAXREG_COUNT
	.align		4
        /*002c*/ 	.byte	0x03, 0x1b
        /*002e*/ 	.short	0x00ff


	//----- nvinfo : EIATTR_MERCURY_ISA_VERSION
	.align		4
        /*0030*/ 	.byte	0x03, 0x5f
        /*0032*/ 	.short	0x0101


	//----- nvinfo : EIATTR_VRC_CTA_INIT_COUNT
	.align		4
        /*0034*/ 	.byte	0x02, 0x4a
	.zero		1
	.zero		1


	//----- nvinfo : EIATTR_EXIT_INSTR_OFFSETS
	.align		4
        /*0038*/ 	.byte	0x04, 0x1c
        /*003a*/ 	.short	(.L_93 - .L_92)


	//   ....[0]....
.L_92:
        /*003c*/ 	.word	0x000000e0


	//----- nvinfo : EIATTR_CBANK_PARAM_SIZE
	.align		4
.L_93:
        /*0040*/ 	.byte	0x03, 0x19
        /*0042*/ 	.short	0x0010


	//----- nvinfo : EIATTR_PARAM_CBANK
	.align		4
        /*0044*/ 	.byte	0x04, 0x0a
        /*0046*/ 	.short	(.L_95 - .L_94)
	.align		4
.L_94:
        /*0048*/ 	.word	index@(.nv.constant0._Z11scaleVectorPfS_)
        /*004c*/ 	.short	0x0380
        /*004e*/ 	.short	0x0010


	//----- nvinfo : EIATTR_SW_WAR
	.align		4
.L_95:
        /*0050*/ 	.byte	0x04, 0x36
        /*0052*/ 	.short	(.L_97 - .L_96)
.L_96:
        /*0054*/ 	.word	0x00000008
.L_97:


//--------------------- .nv.info._Z21addArrayToBatchArraysPPfS0_ffS_ --------------------------
	.section	.nv.info._Z21addArrayToBatchArraysPPfS0_ffS_,"",@"SHT_CUDA_INFO"
	.sectionflags	@""
	.align	4


	//----- nvinfo : EIATTR_CUDA_API_VERSION
	.align		4
        /*0000*/ 	.byte	0x04, 0x37
        /*0002*/ 	.short	(.L_99 - .L_98)
.L_98:
        /*0004*/ 	.word	0x00000082


	//----- nvinfo : EIATTR_KPARAM_INFO
	.align		4
.L_99:
        /*0008*/ 	.byte	0x04, 0x17
        /*000a*/ 	.short	(.L_101 - .L_100)
.L_100:
        /*000c*/ 	.word	0x00000000
        /*0010*/ 	.short	0x0004
        /*0012*/ 	.short	0x0018
        /*0014*/ 	.byte	0x00, 0xf5, 0x21, 0x00


	//----- nvinfo : EIATTR_KPARAM_INFO
	.align		4
.L_101:
        /*0018*/ 	.byte	0x04, 0x17
        /*001a*/ 	.short	(.L_103 - .L_102)
.L_102:
        /*001c*/ 	.word	0x00000000
        /*0020*/ 	.short	0x0003
        /*0022*/ 	.short	0x0014
        /*0024*/ 	.byte	0x00, 0xf0, 0x11, 0x00


	//----- nvinfo : EIATTR_KPARAM_INFO
	.align		4
.L_103:
        /*0028*/ 	.byte	0x04, 0x17
        /*002a*/ 	.short	(.L_105 - .L_104)
.L_104:
        /*002c*/ 	.word	0x00000000
        /*0030*/ 	.short	0x0002
        /*0032*/ 	.short	0x0010
        /*0034*/ 	.byte	0x00, 0xf0, 0x11, 0x00


	//----- nvinfo : EIATTR_KPARAM_INFO
	.align		4
.L_105:
        /*0038*/ 	.byte	0x04, 0x17
        /*003a*/ 	.short	(.L_107 - .L_106)
.L_106:
        /*003c*/ 	.word	0x00000000
        /*0040*/ 	.short	0x0001
        /*0042*/ 	.short	0x0008
        /*0044*/ 	.byte	0x00, 0xf5, 0x21, 0x00


	//----- nvinfo : EIATTR_KPARAM_INFO
	.align		4
.L_107:
        /*0048*/ 	.byte	0x04, 0x17
        /*004a*/ 	.short	(.L_109 - .L_108)
.L_108:
        /*004c*/ 	.word	0x00000000
        /*0050*/ 	.short	0x0000
        /*0052*/ 	.short	0x0000
        /*0054*/ 	.byte	0x00, 0xf5, 0x21, 0x00


	//----- nvinfo : EIATTR_SPARSE_MMA_MASK
	.align		4
.L_109:
        /*0058*/ 	.byte	0x03, 0x50
        /*005a*/ 	.short	0x0000


	//----- nvinfo : EIATTR_MAXREG_COUNT
	.align		4
        /*005c*/ 	.byte	0x03, 0x1b
        /*005e*/ 	.short	0x00ff


	//----- nvinfo : EIATTR_MERCURY_ISA_VERSION
	.align		4
        /*0060*/ 	.byte	0x03, 0x5f
        /*0062*/ 	.short	0x0101


	//----- nvinfo : EIATTR_VRC_CTA_INIT_COUNT
	.align		4
        /*0064*/ 	.byte	0x02, 0x4a
	.zero		1
	.zero		1


	//----- nvinfo : EIATTR_EXIT_INSTR_OFFSETS
	.align		4
        /*0068*/ 	.byte	0x04, 0x1c
        /*006a*/ 	.short	(.L_111 - .L_110)


	//   ....[0]....
.L_110:
        /*006c*/ 	.word	0x00000140


	//----- nvinfo : EIATTR_CBANK_PARAM_SIZE
	.align		4
.L_111:
        /*0070*/ 	.byte	0x03, 0x19
        /*0072*/ 	.short	0x0020


	//----- nvinfo : EIATTR_PARAM_CBANK
	.align		4
        /*0074*/ 	.byte	0x04, 0x0a
        /*0076*/ 	.short	(.L_113 - .L_112)
	.align		4
.L_112:
        /*0078*/ 	.word	index@(.nv.constant0._Z21addArrayToBatchArraysPPfS0_ffS_)
        /*007c*/ 	.short	0x0380
        /*007e*/ 	.short	0x0020


	//----- nvinfo : EIATTR_SW_WAR
	.align		4
.L_113:
        /*0080*/ 	.byte	0x04, 0x36
        /*0082*/ 	.short	(.L_115 - .L_114)
.L_114:
        /*0084*/ 	.word	0x00000008
.L_115:


//--------------------- .nv.info._Z10printfCUDAPf --------------------------
	.section	.nv.info._Z10printfCUDAPf,"",@"SHT_CUDA_INFO"
	.sectionflags	@""
	.align	4


	//----- nvinfo : EIATTR_CUDA_API_VERSION
	.align		4
        /*0000*/ 	.byte	0x04, 0x37
        /*0002*/ 	.short	(.L_117 - .L_116)
.L_116:
        /*0004*/ 	.word	0x00000082


	//----- nvinfo : EIATTR_KPARAM_INFO
	.align		4
.L_117:
        /*0008*/ 	.byte	0x04, 0x17
        /*000a*/ 	.short	(.L_119 - .L_118)
.L_118:
        /*000c*/ 	.word	0x00000000
        /*0010*/ 	.short	0x0000
        /*0012*/ 	.short	0x0000
        /*0014*/ 	.byte	0x00, 0xf5, 0x21, 0x00


	//----- nvinfo : EIATTR_SPARSE_MMA_MASK
	.align		4
.L_119:
        /*0018*/ 	.byte	0x03, 0x50
        /*001a*/ 	.short	0x0000


	//----- nvinfo : EIATTR_MAXREG_COUNT
	.align		4
        /*001c*/ 	.byte	0x03, 0x1b
        /*001e*/ 	.short	0x00ff


	//----- nvinfo : EIATTR_EXTERNS
	.align		4
        /*0020*/ 	.byte	0x04, 0x0f
        /*0022*/ 	.short	(.L_121 - .L_120)


	//   ....[0]....
	.align		4
.L_120:
        /*0024*/ 	.word	index@(vprintf)


	//----- nvinfo : EIATTR_MERCURY_ISA_VERSION
	.align		4
.L_121:
        /*0028*/ 	.byte	0x03, 0x5f
        /*002a*/ 	.short	0x0101


	//----- nvinfo : EIATTR_VRC_CTA_INIT_COUNT
	.align		4
        /*002c*/ 	.byte	0x02, 0x4a
	.zero		1
	.zero		1


	//----- nvinfo : EIATTR_SYSCALL_OFFSETS
	.align		4
        /*0030*/ 	.byte	0x04, 0x46
        /*0032*/ 	.short	(.L_123 - .L_122)


	//   ....[0]....
.L_122:
        /*0034*/ 	.word	0x00000110


	//----- nvinfo : EIATTR_EXIT_INSTR_OFFSETS
	.align		4
.L_123:
        /*0038*/ 	.byte	0x04, 0x1c
        /*003a*/ 	.short	(.L_125 - .L_124)


	//   ....[0]....
.L_124:
        /*003c*/ 	.word	0x00000120


	//----- nvinfo : EIATTR_CBANK_PARAM_SIZE
	.align		4
.L_125:
        /*0040*/ 	.byte	0x03, 0x19
        /*0042*/ 	.short	0x0008


	//----- nvinfo : EIATTR_PARAM_CBANK
	.align		4
        /*0044*/ 	.byte	0x04, 0x0a
        /*0046*/ 	.short	(.L_127 - .L_126)
	.align		4
.L_126:
        /*0048*/ 	.word	index@(.nv.constant0._Z10printfCUDAPf)
        /*004c*/ 	.short	0x0380
        /*004e*/ 	.short	0x0008


	//----- nvinfo : EIATTR_SW_WAR
	.align		4
.L_127:
        /*0050*/ 	.byte	0x04, 0x36
        /*0052*/ 	.short	(.L_129 - .L_128)
.L_128:
        /*0054*/ 	.word	0x00000008
.L_129:


//--------------------- .nv.info._Z11cudaRoutineiPPfi --------------------------
	.section	.nv.info._Z11cudaRoutineiPPfi,"",@"SHT_CUDA_INFO"
	.sectionflags	@""
	.align	4


	//----- nvinfo : EIATTR_CUDA_API_VERSION
	.align		4
        /*0000*/ 	.byte	0x04, 0x37
        /*0002*/ 	.short	(.L_131 - .L_130)
.L_130:
        /*0004*/ 	.word	0x00000082


	//----- nvinfo : EIATTR_KPARAM_INFO
	.align		4
.L_131:
        /*0008*/ 	.byte	0x04, 0x17
        /*000a*/ 	.short	(.L_133 - .L_132)
.L_132:
        /*000c*/ 	.word	0x00000000
        /*0010*/ 	.short	0x0002
        /*0012*/ 	.short	0x0010
        /*0014*/ 	.byte	0x00, 0xf0, 0x11, 0x00


	//----- nvinfo : EIATTR_KPARAM_INFO
	.align		4
.L_133:
        /*0018*/ 	.byte	0x04, 0x17
        /*001a*/ 	.short	(.L_135 - .L_134)
.L_134:
        /*001c*/ 	.word	0x00000000
        /*0020*/ 	.short	0x0001
        /*0022*/ 	.short	0x0008
        /*0024*/ 	.byte	0x00, 0xf5, 0x21, 0x00


	//----- nvinfo : EIATTR_KPARAM_INFO
	.align		4
.L_135:
        /*0028*/ 	.byte	0x04, 0x17
        /*002a*/ 	.short	(.L_137 - .L_136)
.L_136:
        /*002c*/ 	.word	0x00000000
        /*0030*/ 	.short	0x0000
        /*0032*/ 	.short	0x0000
        /*0034*/ 	.byte	0x00, 0xf0, 0x11, 0x00


	//----- nvinfo : EIATTR_SPARSE_MMA_MASK
	.align		4
.L_137:
        /*0038*/ 	.byte	0x03, 0x50
        /*003a*/ 	.short	0x0000


	//----- nvinfo : EIATTR_MAXREG_COUNT
	.align		4
        /*003c*/ 	.byte	0x03, 0x1b
        /*003e*/ 	.short	0x00ff


	//----- nvinfo : EIATTR_EXTERNS
	.align		4
        /*0040*/ 	.byte	0x04, 0x0f
        /*0042*/ 	.short	(.L_139 - .L_138)


	//   ....[0]....
	.align		4
.L_138:
        /*0044*/ 	.word	index@(vprintf)


	//----- nvinfo : EIATTR_MERCURY_ISA_VERSION
	.align		4
.L_139:
        /*0048*/ 	.byte	0x03, 0x5f
        /*004a*/ 	.short	0x0101


	//----- nvinfo : EIATTR_VRC_CTA_INIT_COUNT
	.align		4
        /*004c*/ 	.byte	0x02, 0x4a
	.zero		1
	.zero		1


	//----- nvinfo : EIATTR_SYSCALL_OFFSETS
	.align		4
        /*0050*/ 	.byte	0x04, 0x46
        /*0052*/ 	.short	(.L_141 - .L_140)


	//   ....[0]....
.L_140:
        /*0054*/ 	.word	0x00000170


	//----- nvinfo : EIATTR_EXIT_INSTR_OFFSETS
	.align		4
.L_141:
        /*0058*/ 	.byte	0x04, 0x1c
        /*005a*/ 	.short	(.L_143 - .L_142)


	//   ....[0]....
.L_142:
        /*005c*/ 	.word	0x00000180


	//----- nvinfo : EIATTR_CBANK_PARAM_SIZE
	.align		4
.L_143:
        /*0060*/ 	.byte	0x03, 0x19
        /*0062*/ 	.short	0x0014


	//----- nvinfo : EIATTR_PARAM_CBANK
	.align		4
        /*0064*/ 	.byte	0x04, 0x0a
        /*0066*/ 	.short	(.L_145 - .L_144)
	.align		4
.L_144:
        /*0068*/ 	.word	index@(.nv.constant0._Z11cudaRoutineiPPfi)
        /*006c*/ 	.short	0x0380
        /*006e*/ 	.short	0x0014


	//----- nvinfo : EIATTR_SW_WAR
	.align		4
.L_145:
        /*0070*/ 	.byte	0x04, 0x36
        /*0072*/ 	.short	(.L_147 - .L_146)
.L_146:
        /*0074*/ 	.word	0x00000008
.L_147:


//--------------------- .nv.info._Z15cudaRoutineFlatiPf --------------------------
	.section	.nv.info._Z15cudaRoutineFlatiPf,"",@"SHT_CUDA_INFO"
	.sectionflags	@""
	.align	4


	//----- nvinfo : EIATTR_CUDA_API_VERSION
	.align		4
        /*0000*/ 	.byte	0x04, 0x37
        /*0002*/ 	.short	(.L_149 - .L_148)
.L_148:
        /*0004*/ 	.word	0x00000082


	//----- nvinfo : EIATTR_KPARAM_INFO
	.align		4
.L_149:
        /*0008*/ 	.byte	0x04, 0x17
        /*000a*/ 	.short	(.L_151 - .L_150)
.L_150:
        /*000c*/ 	.word	0x00000000
        /*0010*/ 	.short	0x0001
        /*0012*/ 	.short	0x0008
        /*0014*/ 	.byte	0x00, 0xf5, 0x21, 0x00


	//----- nvinfo : EIATTR_KPARAM_INFO
	.align		4
.L_151:
        /*0018*/ 	.byte	0x04, 0x17
        /*001a*/ 	.short	(.L_153 - .L_152)
.L_152:
        /*001c*/ 	.word	0x00000000
        /*0020*/ 	.short	0x0000
        /*0022*/ 	.short	0x0000
        /*0024*/ 	.byte	0x00, 0xf0, 0x11, 0x00


	//----- nvinfo : EIATTR_SPARSE_MMA_MASK
	.align		4
.L_153:
        /*0028*/ 	.byte	0x03, 0x50
        /*002a*/ 	.short	0x0000


	//----- nvinfo : EIATTR_MAXREG_COUNT
	.align		4
        /*002c*/ 	.byte	0x03, 0x1b
        /*002e*/ 	.short	0x00ff


	//----- nvinfo : EIATTR_EXTERNS
	.align		4
        /*0030*/ 	.byte	0x04, 0x0f
        /*0032*/ 	.short	(.L_155 - .L_154)


	//   ....[0]....
	.align		4
.L_154:
        /*0034*/ 	.word	index@(vprintf)


	//----- nvinfo : EIATTR_MERCURY_ISA_VERSION
	.align		4
.L_155:
        /*0038*/ 	.byte	0x03, 0x5f
        /*003a*/ 	.short	0x0101


	//----- nvinfo : EIATTR_VRC_CTA_INIT_COUNT
	.align		4
        /*003c*/ 	.byte	0x02, 0x4a
	.zero		1
	.zero		1


	//----- nvinfo : EIATTR_SYSCALL_OFFSETS
	.align		4
        /*0040*/ 	.byte	0x04, 0x46
        /*0042*/ 	.short	(.L_157 - .L_156)


	//   ....[0]....
.L_156:
        /*0044*/ 	.word	0x00000140


	//----- nvinfo : EIATTR_EXIT_INSTR_OFFSETS
	.align		4
.L_157:
        /*0048*/ 	.byte	0x04, 0x1c
        /*004a*/ 	.short	(.L_159 - .L_158)


	//   ....[0]....
.L_158:
        /*004c*/ 	.word	0x00000150


	//----- nvinfo : EIATTR_CBANK_PARAM_SIZE
	.align		4
.L_159:
        /*0050*/ 	.byte	0x03, 0x19
        /*0052*/ 	.short	0x0010


	//----- nvinfo : EIATTR_PARAM_CBANK
	.align		4
        /*0054*/ 	.byte	0x04, 0x0a
        /*0056*/ 	.short	(.L_161 - .L_160)
	.align		4
.L_160:
        /*0058*/ 	.word	index@(.nv.constant0._Z15cudaRoutineFlatiPf)
        /*005c*/ 	.short	0x0380
        /*005e*/ 	.short	0x0010


	//----- nvinfo : EIATTR_SW_WAR
	.align		4
.L_161:
        /*0060*/ 	.byte	0x04, 0x36
        /*0062*/ 	.short	(.L_163 - .L_162)
.L_162:
        /*0064*/ 	.word	0x00000008
.L_163:


//--------------------- .nv.callgraph             --------------------------
	.section	.nv.callgraph,"",@"SHT_CUDA_CALLGRAPH"
	.align	4
	.sectionentsize	8
	.align		4
        /*0000*/ 	.word	0x00000000
	.align		4
        /*0004*/ 	.word	0xffffffff
	.align		4
        /*0008*/ 	.word	index@(_Z10printfCUDAPf)
	.align		4
        /*000c*/ 	.word	index@(vprintf)
	.align		4
        /*0010*/ 	.word	index@(_Z11cudaRoutineiPPfi)
	.align		4
        /*0014*/ 	.word	index@(vprintf)
	.align		4
        /*0018*/ 	.word	index@(_Z15cudaRoutineFlatiPf)
	.align		4
        /*001c*/ 	.word	index@(vprintf)
	.align		4
        /*0020*/ 	.word	0x00000000
	.align		4
        /*0024*/ 	.word	0xfffffffe
	.align		4
        /*0028*/ 	.word	0x00000000
	.align		4
        /*002c*/ 	.word	0xfffffffd
	.align		4
        /*0030*/ 	.word	0x00000000
	.align		4
        /*0034*/ 	.word	0xfffffffc


//--------------------- .nv.constant4             --------------------------
	.section	.nv.constant4,"a",@progbits
	.align	8
	.align		8
.nv.constant4:
        /*0000*/ 	.dword	$str
	.align		8
        /*0008*/ 	.dword	$str$1
	.align		8
        /*0010*/ 	.dword	vprintf


//--------------------- .text._Z18calculateJacobiansPPf --------------------------
	.section	.text._Z18calculateJacobiansPPf,"ax",@progbits
	.align	128
        .global         _Z18calculateJacobiansPPf
        .type           _Z18calculateJacobiansPPf,@function
        .size           _Z18calculateJacobiansPPf,(.L_x_11 - _Z18calculateJacobiansPPf)
        .other          _Z18calculateJacobiansPPf,@"STO_CUDA_ENTRY STV_DEFAULT"
_Z18calculateJacobiansPPf:
.text._Z18calculateJacobiansPPf:
[----:B------:R-:W-:Y:S01]  /*0000*/  LDC R1, c[0x0][0x37c] ;  /* 0x0000df00ff017b82 */ /* 0x000fe20000000800 */
[----:B------:R-:W0:Y:S07]  /*0010*/  S2R R0, SR_CTAID.X ;  /* 0x0000000000007919 */ /* 0x000e2e0000002500 */
[----:B------:R-:W0:Y:S01]  /*0020*/  LDC.64 R2, c[0x0][0x380] ;  /* 0x0000e000ff027b82 */ /* 0x000e220000000a00 */
[----:B------:R-:W1:Y:S01]  /*0030*/  LDCU.64 UR4, c[0x0][0x358] ;  /* 0x00006b00ff0477ac */ /* 0x000e620008000a00 */
[----:B0-----:R-:W-:-:S06]  /*0040*/  IMAD.WIDE.U32 R2, R0, 0x8, R2 ;  /* 0x0000000800027825 */ /* 0x001fcc00078e0002 */
[----:B-1----:R-:W2:Y:S01]  /*0050*/  LDG.E.64 R2, desc[UR4][R2.64] ;  /* 0x0000000402027981 */ /* 0x002ea2000c1e1b00 */
[----:B------:R-:W0:Y:S01]  /*0060*/  LDCU UR6, c[0x0][0x360] ;  /* 0x00006c00ff0677ac */ /* 0x000e220008000800 */
[----:B------:R-:W0:Y:S02]  /*0070*/  S2R R5, SR_TID.X ;  /* 0x0000000000057919 */ /* 0x000e240000002100 */
[--C-:B0-----:R-:W-:Y:S02]  /*0080*/  IMAD R0, R0, UR6, R5.reuse ;  /* 0x0000000600007c24 */ /* 0x101fe4000f8e0205 */
[----:B------:R-:W-:-:S03]  /*0090*/  IMAD R5, R5, UR6, R5 ;  /* 0x0000000605057c24 */ /* 0x000fc6000f8e0205 */
[----:B------:R-:W-:Y:S01]  /*00a0*/  I2FP.F32.U32 R7, R0 ;  /* 0x0000000000077245 */ /* 0x000fe20000201000 */
[----:B--2---:R-:W-:-:S05]  /*00b0*/  IMAD.WIDE.U32 R4, R5, 0x4, R2 ;  /* 0x0000000405047825 */ /* 0x004fca00078e0002 */
[----:B------:R-:W-:Y:S01]  /*00c0*/  STG.E desc[UR4][R4.64], R7 ;  /* 0x0000000704007986 */ /* 0x000fe2000c101904 */
[----:B------:R-:W-:Y:S05]  /*00d0*/  EXIT ;  /* 0x000000000000794d */ /* 0x000fea0003800000 */
.L_x_0:
[----:B------:R-:W-:-:S00]  /*00e0*/  BRA `(.L_x_0) ;  /* 0xfffffffc00fc7947 */ /* 0x000fc0000383ffff */
[----:B------:R-:W-:-:S00]  /*00f0*/  NOP ;  /* 0x0000000000007918 */ /* 0x000fc00000000000 */
        /* <DEDUP_REMOVED lines=8> */
.L_x_11:


//--------------------- .text._Z20calculateDerivativesPff --------------------------
	.section	.text._Z20calculateDerivativesPff,"ax",@progbits
	.align	128
        .global         _Z20calculateDerivativesPff
        .type           _Z20calculateDerivativesPff,@function
        .size           _Z20calculateDerivativesPff,(.L_x_12 - _Z20calculateDerivativesPff)
        .other          _Z20calculateDerivativesPff,@"STO_CUDA_ENTRY STV_DEFAULT"
_Z20calculateDerivativesPff:
.text._Z20calculateDerivativesPff:
[----:B------:R-:W-:Y:S01]  /*0000*/  LDC R1, c[0x0][0x37c] ;  /* 0x0000df00ff017b82 */ /* 0x000fe20000000800 */
[----:B------:R-:W0:Y:S07]  /*0010*/  S2R R5, SR_TID.X ;  /* 0x0000000000057919 */ /* 0x000e2e0000002100 */
[----:B------:R-:W0:Y:S01]  /*0020*/  S2UR UR6, SR_CTAID.X ;  /* 0x00000000000679c3 */ /* 0x000e220000002500 */
[----:B------:R-:W1:Y:S01]  /*0030*/  LDCU UR7, c[0x0][0x388] ;  /* 0x00007100ff0777ac */ /* 0x000e620008000800 */
[----:B------:R-:W2:Y:S06]  /*0040*/  LDCU.64 UR4, c[0x0][0x358] ;  /* 0x00006b00ff0477ac */ /* 0x000eac0008000a00 */
[----:B------:R-:W0:Y:S08]  /*0050*/  LDC R0, c[0x0][0x360] ;  /* 0x0000d800ff007b82 */ /* 0x000e300000000800 */
[----:B------:R-:W3:Y:S01]  /*0060*/  LDC.64 R2, c[0x0][0x380] ;  /* 0x0000e000ff027b82 */ /* 0x000ee20000000a00 */
[----:B0-----:R-:W-:-:S05]  /*0070*/  IMAD R5, R0, UR6, R5 ;  /* 0x0000000600057c24 */ /* 0x001fca000f8e0205 */
[----:B------:R-:W-:Y:S01]  /*0080*/  I2FP.F32.U32 R0, R5 ;  /* 0x0000000500007245 */ /* 0x000fe20000201000 */
[----:B---3--:R-:W-:-:S04]  /*0090*/  IMAD.WIDE.U32 R2, R5, 0x4, R2 ;  /* 0x0000000405027825 */ /* 0x008fc800078e0002 */
[----:B-1----:R-:W-:-:S05]  /*00a0*/  FMUL R5, R0, UR7 ;  /* 0x0000000700057c20 */ /* 0x002fca0008400000 */
[----:B--2---:R-:W-:Y:S01]  /*00b0*/  STG.E desc[UR4][R2.64], R5 ;  /* 0x0000000502007986 */ /* 0x004fe2000c101904 */
[----:B------:R-:W-:Y:S05]  /*00c0*/  EXIT ;  /* 0x000000000000794d */ /* 0x000fea0003800000 */
.L_x_1:
        /* <DEDUP_REMOVED lines=11> */
.L_x_12:


//--------------------- .text._Z14updateTimestepPfS_Pi --------------------------
	.section	.text._Z14updateTimestepPfS_Pi,"ax",@progbits
	.align	128
        .global         _Z14updateTimestepPfS_Pi
        .type           _Z14updateTimestepPfS_Pi,@function
        .size           _Z14updateTimestepPfS_Pi,(.L_x_13 - _Z14updateTimestepPfS_Pi)
        .other          _Z14updateTimestepPfS_Pi,@"STO_CUDA_ENTRY STV_DEFAULT"
_Z14updateTimestepPfS_Pi:
.text._Z14updateTimestepPfS_Pi:
[----:B------:R-:W-:Y:S01]  /*0000*/  LDC R1, c[0x0][0x37c] ;  /* 0x0000df00ff017b82 */ /* 0x000fe20000000800 */
[----:B------:R-:W-:Y:S05]  /*0010*/  EXIT ;  /* 0x000000000000794d */ /* 0x000fea0003800000 */
.L_x_2:
        /* <DEDUP_REMOVED lines=14> */
.L_x_13:


//--------------------- .text._Z11scaleVectorPfS_ --------------------------
	.section	.text._Z11scaleVectorPfS_,"ax",@progbits
	.align	128
        .global         _Z11scaleVectorPfS_
        .type           _Z11scaleVectorPfS_,@function
        .size           _Z11scaleVectorPfS_,(.L_x_14 - _Z11scaleVectorPfS_)
        .other          _Z11scaleVectorPfS_,@"STO_CUDA_ENTRY STV_DEFAULT"
_Z11scaleVectorPfS_:
.text._Z11scaleVectorPfS_:
[----:B------:R-:W-:Y:S01]  /*0000*/  LDC R1, c[0x0][0x37c] ;  /* 0x0000df00ff017b82 */ /* 0x000fe20000000800 */
[----:B------:R-:W0:Y:S07]  /*0010*/  S2R R9, SR_CTAID.X ;  /* 0x0000000000097919 */ /* 0x000e2e0000002500 */
[----:B------:R-:W0:Y:S01]  /*0020*/  LDC.64 R2, c[0x0][0x388] ;  /* 0x0000e200ff027b82 */ /* 0x000e220000000a00 */
[----:B------:R-:W1:Y:S01]  /*0030*/  LDCU UR6, c[0x0][0x360] ;  /* 0x00006c00ff0677ac */ /* 0x000e620008000800 */
[----:B------:R-:W1:Y:S01]  /*0040*/  S2R R0, SR_TID.X ;  /* 0x0000000000007919 */ /* 0x000e620000002100 */
[----:B------:R-:W2:Y:S05]  /*0050*/  LDCU.64 UR4, c[0x0][0x358] ;  /* 0x00006b00ff0477ac */ /* 0x000eaa0008000a00 */
[----:B------:R-:W3:Y:S01]  /*0060*/  LDC.64 R4, c[0x0][0x380] ;  /* 0x0000e000ff047b82 */ /* 0x000ee20000000a00 */
[----:B0-----:R-:W-:-:S04]  /*0070*/  IMAD.WIDE.U32 R2, R9, 0x4, R2 ;  /* 0x0000000409027825 */ /* 0x001fc800078e0002 */
[----:B-1----:R-:W-:Y:S02]  /*0080*/  IMAD R7, R9, UR6, R0 ;  /* 0x0000000609077c24 */ /* 0x002fe4000f8e0200 */
[----:B--2---:R-:W2:Y:S02]  /*0090*/  LDG.E R2, desc[UR4][R2.64] ;  /* 0x0000000402027981 */ /* 0x004ea4000c1e1900 */
[----:B---3--:R-:W-:-:S05]  /*00a0*/  IMAD.WIDE.U32 R4, R7, 0x4, R4 ;  /* 0x0000000407047825 */ /* 0x008fca00078e0004 */
[----:B------:R-:W2:Y:S02]  /*00b0*/  LDG.E R7, desc[UR4][R4.64] ;  /* 0x0000000404077981 */ /* 0x000ea4000c1e1900 */
[----:B--2---:R-:W-:-:S05]  /*00c0*/  FMUL R7, R2, R7 ;  /* 0x0000000702077220 */ /* 0x004fca0000400000 */
[----:B------:R-:W-:Y:S01]  /*00d0*/  STG.E desc[UR4][R4.64], R7 ;  /* 0x0000000704007986 */ /* 0x000fe2000c101904 */
[----:B------:R-:W-:Y:S05]  /*00e0*/  EXIT ;  /* 0x000000000000794d */ /* 0x000fea0003800000 */
.L_x_3:
        /* <DEDUP_REMOVED lines=9> */
.L_x_14:


//--------------------- .text._Z21addArrayToBatchArraysPPfS0_ffS_ --------------------------
	.section	.text._Z21addArrayToBatchArraysPPfS0_ffS_,"ax",@progbits
	.align	128
        .global         _Z21addArrayToBatchArraysPPfS0_ffS_
        .type           _Z21addArrayToBatchArraysPPfS0_ffS_,@function
        .size           _Z21addArrayToBatchArraysPPfS0_ffS_,(.L_x_15 - _Z21addArrayToBatchArraysPPfS0_ffS_)
        .other          _Z21addArrayToBatchArraysPPfS0_ffS_,@"STO_CUDA_ENTRY STV_DEFAULT"
_Z21addArrayToBatchArraysPPfS0_ffS_:
.text._Z21addArrayToBatchArraysPPfS0_ffS_:
[----:B------:R-:W-:Y:S01]  /*0000*/  LDC R1, c[0x0][0x37c] ;  /* 0x0000df00ff017b82 */ /* 0x000fe20000000800 */
[----:B------:R-:W0:Y:S07]  /*0010*/  S2R R5, SR_CTAID.X ;  /* 0x0000000000057919 */ /* 0x000e2e0000002500 */
[----:B------:R-:W0:Y:S01]  /*0020*/  LDC.64 R8, c[0x0][0x388] ;  /* 0x0000e200ff087b82 */ /* 0x000e220000000a00 */
[----:B------:R-:W1:Y:S01]  /*0030*/  LDCU.64 UR4, c[0x0][0x358] ;  /* 0x00006b00ff0477ac */ /* 0x000e620008000a00 */
[----:B------:R-:W2:Y:S06]  /*0040*/  LDCU.64 UR6, c[0x0][0x390] ;  /* 0x00007200ff0677ac */ /* 0x000eac0008000a00 */
[----:B------:R-:W1:Y:S01]  /*0050*/  LDC.64 R2, c[0x0][0x380] ;  /* 0x0000e000ff027b82 */ /* 0x000e620000000a00 */
[----:B0-----:R-:W-:Y:S01]  /*0060*/  IMAD.WIDE.U32 R8, R5, 0x8, R8 ;  /* 0x0000000805087825 */ /* 0x001fe200078e0008 */
[----:B-1----:R-:W3:Y:S05]  /*0070*/  LDG.E.64 R2, desc[UR4][R2.64] ;  /* 0x0000000402027981 */ /* 0x002eea000c1e1b00 */
[----:B------:R-:W4:Y:S01]  /*0080*/  LDG.E.64 R8, desc[UR4][R8.64] ;  /* 0x0000000408087981 */ /* 0x000f22000c1e1b00 */
[----:B------:R-:W4:Y:S01]  /*0090*/  S2R R5, SR_TID.X ;  /* 0x0000000000057919 */ /* 0x000f220000002100 */
[----:B------:R-:W0:Y:S02]  /*00a0*/  LDC.64 R6, c[0x0][0x398] ;  /* 0x0000e600ff067b82 */ /* 0x000e240000000a00 */
[----:B0-----:R-:W2:Y:S01]  /*00b0*/  LDG.E R6, desc[UR4][R6.64] ;  /* 0x0000000406067981 */ /* 0x001ea2000c1e1900 */
[----:B----4-:R-:W-:-:S04]  /*00c0*/  IMAD.WIDE.U32 R10, R5, 0x4, R8 ;  /* 0x00000004050a7825 */ /* 0x010fc800078e0008 */
[----:B---3--:R-:W-:Y:S01]  /*00d0*/  IMAD.WIDE.U32 R4, R5, 0x4, R2 ;  /* 0x0000000405047825 */ /* 0x008fe200078e0002 */
[----:B------:R-:W3:Y:S05]  /*00e0*/  LDG.E R13, desc[UR4][R10.64] ;  /* 0x000000040a0d7981 */ /* 0x000eea000c1e1900 */
[----:B------:R-:W4:Y:S01]  /*00f0*/  LDG.E R4, desc[UR4][R4.64] ;  /* 0x0000000404047981 */ /* 0x000f22000c1e1900 */
[----:B--2---:R-:W-:-:S04]  /*0100*/  FMUL R0, R6, UR7 ;  /* 0x0000000706007c20 */ /* 0x004fc80008400000 */
[----:B---3--:R-:W-:-:S04]  /*0110*/  FMUL R13, R0, R13 ;  /* 0x0000000d000d7220 */ /* 0x008fc80000400000 */
[----:B----4-:R-:W-:-:S05]  /*0120*/  FFMA R13, R4, UR6, R13 ;  /* 0x00000006040d7c23 */ /* 0x010fca000800000d */
[----:B------:R-:W-:Y:S01]  /*0130*/  STG.E desc[UR4][R10.64], R13 ;  /* 0x0000000d0a007986 */ /* 0x000fe2000c101904 */
[----:B------:R-:W-:Y:S05]  /*0140*/  EXIT ;  /* 0x000000000000794d */ /* 0x000fea0003800000 */
.L_x_4:
        /* <DEDUP_REMOVED lines=11> */
.L_x_15:


//--------------------- .text._Z10printfCUDAPf    --------------------------
	.section	.text._Z10printfCUDAPf,"ax",@progbits
	.align	128
        .global         _Z10printfCUDAPf
        .type           _Z10printfCUDAPf,@function
        .size           _Z10printfCUDAPf,(.L_x_16 - _Z10printfCUDAPf)
        .other          _Z10printfCUDAPf,@"STO_CUDA_ENTRY STV_DEFAULT"
_Z10printfCUDAPf:
.text._Z10printfCUDAPf:
[----:B------:R-:W0:Y:S08]  /*0000*/  LDC R1, c[0x0][0x37c] ;  /* 0x0000df00ff017b82 */ /* 0x000e300000000800 */
[----:B------:R-:W1:Y:S01]  /*0010*/  LDC.64 R2, c[0x0][0x380] ;  /* 0x0000e000ff027b82 */ /* 0x000e620000000a00 */
[----:B------:R-:W1:Y:S01]  /*0020*/  LDCU.64 UR4, c[0x0][0x358] ;  /* 0x00006b00ff0477ac */ /* 0x000e620008000a00 */
[----:B0-----:R-:W-:Y:S01]  /*0030*/  VIADD R1, R1, 0xfffffff8 ;  /* 0xfffffff801017836 */ /* 0x001fe20000000000 */
[----:B------:R-:W0:Y:S01]  /*0040*/  LDCU.64 UR6, c[0x4][0x8] ;  /* 0x01000100ff0677ac */ /* 0x000e220008000a00 */
[----:B-1----:R-:W2:Y:S01]  /*0050*/  LDG.E R2, desc[UR4][R2.64] ;  /* 0x0000000402027981 */ /* 0x002ea2000c1e1900 */
[----:B------:R-:W-:Y:S01]  /*0060*/  MOV R0, 0x10 ;  /* 0x0000001000007802 */ /* 0x000fe20000000f00 */
[----:B------:R-:W1:Y:S01]  /*0070*/  LDCU UR4, c[0x0][0x2f8] ;  /* 0x00005f00ff0477ac */ /* 0x000e620008000800 */
[----:B0-----:R-:W-:Y:S01]  /*0080*/  IMAD.U32 R4, RZ, RZ, UR6 ;  /* 0x00000006ff047e24 */ /* 0x001fe2000f8e00ff */
[----:B------:R-:W-:Y:S01]  /*0090*/  MOV R5, UR7 ;  /* 0x0000000700057c02 */ /* 0x000fe20008000f00 */
[----:B------:R0:W3:Y:S01]  /*00a0*/  LDC.64 R10, c[0x4][R0] ;  /* 0x01000000000a7b82 */ /* 0x0000e20000000a00 */
[----:B------:R-:W4:Y:S01]  /*00b0*/  LDCU UR5, c[0x0][0x2fc] ;  /* 0x00005f80ff0577ac */ /* 0x000f220008000800 */
[----:B-1----:R-:W-:-:S05]  /*00c0*/  IADD3 R6, P0, PT, R1, UR4, RZ ;  /* 0x0000000401067c10 */ /* 0x002fca000ff1e0ff */
[----:B----4-:R-:W-:Y:S01]  /*00d0*/  IMAD.X R7, RZ, RZ, UR5, P0 ;  /* 0x00000005ff077e24 */ /* 0x010fe200080e06ff */
[----:B--2---:R-:W1:Y:S02]  /*00e0*/  F2F.F64.F32 R8, R2 ;  /* 0x0000000200087310 */ /* 0x004e640000201800 */
[----:B-1-3--:R0:W-:Y:S05]  /*00f0*/  STL.64 [R1], R8 ;  /* 0x0000000801007387 */ /* 0x00a1ea0000100a00 */
[----:B------:R-:W-:-:S07]  /*0100*/  LEPC R20, `(.L_x_5) ;  /* 0x000000001014794e */ /* 0x000fce0000000000 */
[----:B0-----:R-:W-:Y:S05]  /*0110*/  CALL.ABS.NOINC R10 ;  /* 0x000000000a007343 */ /* 0x001fea0003c00000 */
.L_x_5:
[----:B------:R-:W-:Y:S05]  /*0120*/  EXIT ;  /* 0x000000000000794d */ /* 0x000fea0003800000 */
.L_x_6:
        /* <DEDUP_REMOVED lines=13> */
.L_x_16:


//--------------------- .text._Z11cudaRoutineiPPfi --------------------------
	.section	.text._Z11cudaRoutineiPPfi,"ax",@progbits
	.align	128
        .global         _Z11cudaRoutineiPPfi
        .type           _Z11cudaRoutineiPPfi,@function
        .size           _Z11cudaRoutineiPPfi,(.L_x_17 - _Z11cudaRoutineiPPfi)
        .other          _Z11cudaRoutineiPPfi,@"STO_CUDA_ENTRY STV_DEFAULT"
_Z11cudaRoutineiPPfi:
.text._Z11cudaRoutineiPPfi:
[----:B------:R-:W0:Y:S08]  /*0000*/  LDC R1, c[0x0][0x37c] ;  /* 0x0000df00ff017b82 */ /* 0x000e300000000800 */
[----:B------:R-:W1:Y:S01]  /*0010*/  LDC R3, c[0x0][0x390] ;  /* 0x0000e400ff037b82 */ /* 0x000e620000000800 */
[----:B------:R-:W2:Y:S01]  /*0020*/  LDCU.64 UR4, c[0x0][0x358] ;  /* 0x00006b00ff0477ac */ /* 0x000ea20008000a00 */
[----:B0-----:R-:W-:-:S06]  /*0030*/  VIADD R1, R1, 0xfffffff0 ;  /* 0xfffffff001017836 */ /* 0x001fcc0000000000 */
[----:B------:R-:W1:Y:S01]  /*0040*/  LDC.64 R4, c[0x0][0x388] ;  /* 0x0000e200ff047b82 */ /* 0x000e620000000a00 */
[----:B------:R-:W0:Y:S01]  /*0050*/  S2R R12, SR_TID.X ;  /* 0x00000000000c7919 */ /* 0x000e220000002100 */
[----:B------:R-:W3:Y:S01]  /*0060*/  LDCU.64 UR6, c[0x4][URZ] ;  /* 0x01000000ff0677ac */ /* 0x000ee20008000a00 */
[----:B-1----:R-:W-:-:S05]  /*0070*/  IMAD.WIDE R4, R3, 0x8, R4 ;  /* 0x0000000803047825 */ /* 0x002fca00078e0204 */
[----:B--2---:R-:W0:Y:S02]  /*0080*/  LDG.E.64 R2, desc[UR4][R4.64] ;  /* 0x0000000404027981 */ /* 0x004e24000c1e1b00 */
[----:B0-----:R-:W-:-:S06]  /*0090*/  IMAD.WIDE.U32 R2, R12, 0x4, R2 ;  /* 0x000000040c027825 */ /* 0x001fcc00078e0002 */
[----:B------:R-:W2:Y:S01]  /*00a0*/  LD.E R2, desc[UR4][R2.64] ;  /* 0x0000000402027980 */ /* 0x000ea2000c101900 */
[----:B------:R-:W-:Y:S01]  /*00b0*/  MOV R0, 0x10 ;  /* 0x0000001000007802 */ /* 0x000fe20000000f00 */
[----:B------:R-:W0:Y:S01]  /*00c0*/  LDCU UR4, c[0x0][0x2f8] ;  /* 0x00005f00ff0477ac */ /* 0x000e220008000800 */
[----:B---3--:R-:W-:Y:S01]  /*00d0*/  IMAD.U32 R4, RZ, RZ, UR6 ;  /* 0x00000006ff047e24 */ /* 0x008fe2000f8e00ff */
[----:B------:R1:W-:Y:S01]  /*00e0*/  STL [R1], R12 ;  /* 0x0000000c01007387 */ /* 0x0003e20000100800 */
[----:B------:R1:W3:Y:S01]  /*00f0*/  LDC.64 R10, c[0x4][R0] ;  /* 0x01000000000a7b82 */ /* 0x0002e20000000a00 */
[----:B------:R-:W4:Y:S01]  /*0100*/  LDCU UR5, c[0x0][0x2fc] ;  /* 0x00005f80ff0577ac */ /* 0x000f220008000800 */
[----:B------:R-:W-:Y:S02]  /*0110*/  MOV R5, UR7 ;  /* 0x0000000700057c02 */ /* 0x000fe40008000f00 */
[----:B0-----:R-:W-:-:S04]  /*0120*/  IADD3 R6, P0, PT, R1, UR4, RZ ;  /* 0x0000000401067c10 */ /* 0x001fc8000ff1e0ff */
[----:B----4-:R-:W-:Y:S01]  /*0130*/  IADD3.X R7, PT, PT, RZ, UR5, RZ, P0, !PT ;  /* 0x00000005ff077c10 */ /* 0x010fe200087fe4ff */
[----:B--2---:R-:W0:Y:S02]  /*0140*/  F2F.F64.F32 R8, R2 ;  /* 0x0000000200087310 */ /* 0x004e240000201800 */
[----:B0--3--:R1:W-:Y:S06]  /*0150*/  STL.64 [R1+0x8], R8 ;  /* 0x0000080801007387 */ /* 0x0093ec0000100a00 */
[----:B------:R-:W-:-:S07]  /*0160*/  LEPC R20, `(.L_x_7) ;  /* 0x000000001014794e */ /* 0x000fce0000000000 */
[----:B-1----:R-:W-:Y:S05]  /*0170*/  CALL.ABS.NOINC R10 ;  /* 0x000000000a007343 */ /* 0x002fea0003c00000 */
.L_x_7:
[----:B------:R-:W-:Y:S05]  /*0180*/  EXIT ;  /* 0x000000000000794d */ /* 0x000fea0003800000 */
.L_x_8:
        /* <DEDUP_REMOVED lines=15> */
.L_x_17:


//--------------------- .text._Z15cudaRoutineFlatiPf --------------------------
	.section	.text._Z15cudaRoutineFlatiPf,"ax",@progbits
	.align	128
        .global         _Z15cudaRoutineFlatiPf
        .type           _Z15cudaRoutineFlatiPf,@function
        .size           _Z15cudaRoutineFlatiPf,(.L_x_18 - _Z15cudaRoutineFlatiPf)
        .other          _Z15cudaRoutineFlatiPf,@"STO_CUDA_ENTRY STV_DEFAULT"
_Z15cudaRoutineFlatiPf:
.text._Z15cudaRoutineFlatiPf:
[----:B------:R-:W0:Y:S01]  /*0000*/  LDC R1, c[0x0][0x37c] ;  /* 0x0000df00ff017b82 */ /* 0x000e220000000800 */
[----:B------:R-:W1:Y:S07]  /*0010*/  S2R R12, SR_TID.X ;  /* 0x00000000000c7919 */ /* 0x000e6e0000002100 */
[----:B------:R-:W1:Y:S01]  /*0020*/  LDC.64 R2, c[0x0][0x388] ;  /* 0x0000e200ff027b82 */ /* 0x000e620000000a00 */
[----:B------:R-:W2:Y:S01]  /*0030*/  LDCU.64 UR4, c[0x0][0x358] ;  /* 0x00006b00ff0477ac */ /* 0x000ea20008000a00 */
[----:B0-----:R-:W-:Y:S01]  /*0040*/  VIADD R1, R1, 0xfffffff0 ;  /* 0xfffffff001017836 */ /* 0x001fe20000000000 */
[----:B------:R-:W0:Y:S01]  /*0050*/  LDCU.64 UR6, c[0x4][URZ] ;  /* 0x01000000ff0677ac */ /* 0x000e220008000a00 */
[----:B-1----:R-:W-:-:S06]  /*0060*/  IMAD.WIDE.U32 R2, R12, 0x4, R2 ;  /* 0x000000040c027825 */ /* 0x002fcc00078e0002 */
[----:B--2---:R-:W2:Y:S01]  /*0070*/  LDG.E R2, desc[UR4][R2.64] ;  /* 0x0000000402027981 */ /* 0x004ea2000c1e1900 */
[----:B------:R-:W-:Y:S01]  /*0080*/  MOV R0, 0x10 ;  /* 0x0000001000007802 */ /* 0x000fe20000000f00 */
[----:B------:R-:W1:Y:S01]  /*0090*/  LDCU UR4, c[0x0][0x2f8] ;  /* 0x00005f00ff0477ac */ /* 0x000e620008000800 */
[----:B0-----:R-:W-:Y:S01]  /*00a0*/  IMAD.U32 R4, RZ, RZ, UR6 ;  /* 0x00000006ff047e24 */ /* 0x001fe2000f8e00ff */
[----:B------:R0:W-:Y:S01]  /*00b0*/  STL [R1], R12 ;  /* 0x0000000c01007387 */ /* 0x0001e20000100800 */
[----:B------:R0:W3:Y:S01]  /*00c0*/  LDC.64 R10, c[0x4][R0] ;  /* 0x01000000000a7b82 */ /* 0x0000e20000000a00 */
[----:B------:R-:W4:Y:S01]  /*00d0*/  LDCU UR5, c[0x0][0x2fc] ;  /* 0x00005f80ff0577ac */ /* 0x000f220008000800 */
[----:B------:R-:W-:Y:S02]  /*00e0*/  MOV R5, UR7 ;  /* 0x0000000700057c02 */ /* 0x000fe40008000f00 */
[----:B-1----:R-:W-:-:S05]  /*00f0*/  IADD3 R6, P0, PT, R1, UR4, RZ ;  /* 0x0000000401067c10 */ /* 0x002fca000ff1e0ff */
[----:B----4-:R-:W-:Y:S01]  /*0100*/  IMAD.X R7, RZ, RZ, UR5, P0 ;  /* 0x00000005ff077e24 */ /* 0x010fe200080e06ff */
[----:B--2---:R-:W1:Y:S02]  /*0110*/  F2F.F64.F32 R8, R2 ;  /* 0x0000000200087310 */ /* 0x004e640000201800 */
[----:B-1-3--:R0:W-:Y:S05]  /*0120*/  STL.64 [R1+0x8], R8 ;  /* 0x0000080801007387 */ /* 0x00a1ea0000100a00 */
[----:B------:R-:W-:-:S07]  /*0130*/  LEPC R20, `(.L_x_9) ;  /* 0x000000001014794e */ /* 0x000fce0000000000 */
[----:B0-----:R-:W-:Y:S05]  /*0140*/  CALL.ABS.NOINC R10 ;  /* 0x000000000a007343 */ /* 0x001fea0003c00000 */
.L_x_9:
[----:B------:R-:W-:Y:S05]  /*0150*/  EXIT ;  /* 0x000000000000794d */ /* 0x000fea0003800000 */
.L_x_10:
        /* <DEDUP_REMOVED lines=10> */
.L_x_18:


//--------------------- .nv.global.init           --------------------------
	.section	.nv.global.init,"aw",@progbits
.nv.global.init:
	.type		$str,@object
	.size		$str,($str$1 - $str)
$str:
        /*0000*/ 	.byte	0x25, 0x64, 0x20, 0x2d, 0x20, 0x25, 0x2e, 0x32, 0x66, 0x20, 0x68, 0x65, 0x6c, 0x6c, 0x6f, 0x0a
        /*0010*/ 	.byte	0x00
	.type		$str$1,@object
	.size		$str$1,(.L_1 - $str$1)
$str$1:
        /*0011*/ 	.byte	0x25, 0x2e, 0x32, 0x66, 0x20, 0x76, 0x61, 0x6c, 0x75, 0x65, 0x20, 0x6f, 0x66, 0x20, 0x63, 0x75
        /*0021*/ 	.byte	0x64, 0x61, 0x20, 0x70, 0x6f, 0x69, 0x6e, 0x74, 0x65, 0x72, 0x20, 0x0a, 0x00
.L_1:


//--------------------- .nv.shared.reserved.0     --------------------------
	.section	.nv.shared.reserved.0,"aw",@nobits
	.weak		__nv_reservedSMEM_offset_0_alias
	.size		__nv_reservedSMEM_offset_0_alias, 0, 64
	.other		__nv_reservedSMEM_offset_0_alias,@"STO_CUDA_RESERVED_SHARED STV_DEFAULT"
__nv_reservedSMEM_offset_0_alias:
	.zero		0
	.zero		64


//--------------------- .nv.constant0._Z18calculateJacobiansPPf --------------------------
	.section	.nv.constant0._Z18calculateJacobiansPPf,"a",@progbits
	.sectionflags	@""
	.align	4
.nv.constant0._Z18calculateJacobiansPPf:
	.zero		904


//--------------------- .nv.constant0._Z20calculateDerivativesPff --------------------------
	.section	.nv.constant0._Z20calculateDerivativesPff,"a",@progbits
	.sectionflags	@""
	.align	4
.nv.constant0._Z20calculateDerivativesPff:
	.zero		908


//--------------------- .nv.constant0._Z14updateTimestepPfS_Pi --------------------------
	.section	.nv.constant0._Z14updateTimestepPfS_Pi,"a",@progbits
	.sectionflags	@""
	.align	4
.nv.constant0._Z14updateTimestepPfS_Pi:
	.zero		920


//--------------------- .nv.constant0._Z11scaleVectorPfS_ --------------------------
	.section	.nv.constant0._Z11scaleVectorPfS_,"a",@progbits
	.sectionflags	@""
	.align	4
.nv.constant0._Z11scaleVectorPfS_:
	.zero		912


//--------------------- .nv.constant0._Z21addArrayToBatchArraysPPfS0_ffS_ --------------------------
	.section	.nv.constant0._Z21addArrayToBatchArraysPPfS0_ffS_,"a",@progbits
	.sectionflags	@""
	.align	4
.nv.constant0._Z21addArrayToBatchArraysPPfS0_ffS_:
	.zero		928


//--------------------- .nv.constant0._Z10printfCUDAPf --------------------------
	.section	.nv.constant0._Z10printfCUDAPf,"a",@progbits
	.sectionflags	@""
	.align	4
.nv.constant0._Z10printfCUDAPf:
	.zero		904


//--------------------- .nv.constant0._Z11cudaRoutineiPPfi --------------------------
	.section	.nv.constant0._Z11cudaRoutineiPPfi,"a",@progbits
	.sectionflags	@""
	.align	4
.nv.constant0._Z11cudaRoutineiPPfi:
	.zero		916


//--------------------- .nv.constant0._Z15cudaRoutineFlatiPf --------------------------
	.section	.nv.constant0._Z15cudaRoutineFlatiPf,"a",@progbits
	.sectionflags	@""
	.align	4
.nv.constant0._Z15cudaRoutineFlatiPf:
	.zero		912


//--------------------- SYMBOLS --------------------------

	.type		.nv.reservedSmem.offset0,@object
	.size		.nv.reservedSmem.offset0,0x4
	.type		vprintf,@function
